	.headerflags	@"EF_CUDA_TEXMODE_UNIFIED EF_CUDA_64BIT_ADDRESS EF_CUDA_ACCELERATORS EF_CUDA_SM90 EF_CUDA_VIRTUAL_SM(EF_CUDA_SM90)"
	.elftype	@"ET_EXEC"


//--------------------- .nv.info                  --------------------------
	.section	.nv.info,"",@"SHT_CUDA_INFO"
	.align	4


	//----- nvinfo : EIATTR_REGCOUNT
	.align		4
        /*0000*/ 	.byte	0x04, 0x2f
        /*0002*/ 	.short	(.L_1 - .L_0)
	.align		4
.L_0:
        /*0004*/ 	.word	index@(triton_poi_fused_add_div_2)
        /*0008*/ 	.word	0x00000016


	//----- nvinfo : EIATTR_MIN_STACK_SIZE
	.align		4
.L_1:
        /*000c*/ 	.byte	0x04, 0x12
        /*000e*/ 	.short	(.L_3 - .L_2)
	.align		4
.L_2:
        /*0010*/ 	.word	index@(triton_poi_fused_add_div_2)
        /*0014*/ 	.word	0x00000000


	//----- nvinfo : EIATTR_FRAME_SIZE
	.align		4
.L_3:
        /*0018*/ 	.byte	0x04, 0x11
        /*001a*/ 	.short	(.L_5 - .L_4)
	.align		4
.L_4:
        /*001c*/ 	.word	index@(triton_poi_fused_add_div_2)
        /*0020*/ 	.word	0x00000000


	//----- nvinfo : EIATTR_MIN_STACK_SIZE
	.align		4
.L_5:
        /*0024*/ 	.byte	0x04, 0x12
        /*0026*/ 	.short	(.L_7 - .L_6)
	.align		4
.L_6:
        /*0028*/ 	.word	index@(triton_poi_fused_add_div_2)
        /*002c*/ 	.word	0x00000000
.L_7:


//--------------------- .nv.info.triton_poi_fused_add_div_2 --------------------------
	.section	.nv.info.triton_poi_fused_add_div_2,"",@"SHT_CUDA_INFO"
	.sectionflags	@""
	.align	4


	//----- nvinfo : EIATTR_CUDA_API_VERSION
	.align		4
        /*0000*/ 	.byte	0x04, 0x37
        /*0002*/ 	.short	(.L_9 - .L_8)
.L_8:
        /*0004*/ 	.word	0x0000007c


	//----- nvinfo : EIATTR_KPARAM_INFO
	.align		4
.L_9:
        /*0008*/ 	.byte	0x04, 0x17
        /*000a*/ 	.short	(.L_11 - .L_10)
.L_10:
        /*000c*/ 	.word	0x00000000
        /*0010*/ 	.short	0x0005
        /*0012*/ 	.short	0x0028
        /*0014*/ 	.byte	0x00, 0xf0, 0x11, 0x00


	//----- nvinfo : EIATTR_KPARAM_INFO
	.align		4
.L_11:
        /*0018*/ 	.byte	0x04, 0x17
        /*001a*/ 	.short	(.L_13 - .L_12)
.L_12:
        /*001c*/ 	.word	0x00000000
        /*0020*/ 	.short	0x0004
        /*0022*/ 	.short	0x0020
        /*0024*/ 	.byte	0x00, 0xf4, 0x21, 0x00


	//----- nvinfo : EIATTR_KPARAM_INFO
	.align		4
.L_13:
        /*0028*/ 	.byte	0x04, 0x17
        /*002a*/ 	.short	(.L_15 - .L_14)
.L_14:
        /*002c*/ 	.word	0x00000000
        /*0030*/ 	.short	0x0003
        /*0032*/ 	.short	0x0018
        /*0034*/ 	.byte	0x00, 0xf4, 0x21, 0x00


	//----- nvinfo : EIATTR_KPARAM_INFO
	.align		4
.L_15:
        /*0038*/ 	.byte	0x04, 0x17
        /*003a*/ 	.short	(.L_17 - .L_16)
.L_16:
        /*003c*/ 	.word	0x00000000
        /*0040*/ 	.short	0x0002
        /*0042*/ 	.short	0x0010
        /*0044*/ 	.byte	0x00, 0xf4, 0x21, 0x00


	//----- nvinfo : EIATTR_KPARAM_INFO
	.align		4
.L_17:
        /*0048*/ 	.byte	0x04, 0x17
        /*004a*/ 	.short	(.L_19 - .L_18)
.L_18:
        /*004c*/ 	.word	0x00000000
        /*0050*/ 	.short	0x0001
        /*0052*/ 	.short	0x0008
        /*0054*/ 	.byte	0x00, 0xf4, 0x21, 0x00


	//----- nvinfo : EIATTR_KPARAM_INFO
	.align		4
.L_19:
        /*0058*/ 	.byte	0x04, 0x17
        /*005a*/ 	.short	(.L_21 - .L_20)
.L_20:
        /*005c*/ 	.word	0x00000000
        /*0060*/ 	.short	0x0000
        /*0062*/ 	.short	0x0000
        /*0064*/ 	.byte	0x00, 0xf4, 0x21, 0x00


	//----- nvinfo : EIATTR_SPARSE_MMA_MASK
	.align		4
.L_21:
        /*0068*/ 	.byte	0x03, 0x50
        /*006a*/ 	.short	0x0000


	//----- nvinfo : EIATTR_MAXREG_COUNT
	.align		4
        /*006c*/ 	.byte	0x03, 0x1b
        /*006e*/ 	.short	0x00ff


	//----- nvinfo : EIATTR_EXIT_INSTR_OFFSETS
	.align		4
        /*0070*/ 	.byte	0x04, 0x1c
        /*0072*/ 	.short	(.L_23 - .L_22)


	//   ....[0]....
.L_22:
        /*0074*/ 	.word	0x00000250


	//   ....[1]....
        /*0078*/ 	.word	0x00000270


	//----- nvinfo : EIATTR_REQNTID
	.align		4
.L_23:
        /*007c*/ 	.byte	0x04, 0x10
        /*007e*/ 	.short	(.L_25 - .L_24)
.L_24:
        /*0080*/ 	.word	0x00000020
        /*0084*/ 	.word	0x00000001
        /*0088*/ 	.word	0x00000001


	//----- nvinfo : EIATTR_CBANK_PARAM_SIZE
	.align		4
.L_25:
        /*008c*/ 	.byte	0x03, 0x19
        /*008e*/ 	.short	0x002c


	//----- nvinfo : EIATTR_PARAM_CBANK
	.align		4
        /*0090*/ 	.byte	0x04, 0x0a
        /*0092*/ 	.short	(.L_27 - .L_26)
	.align		4
.L_26:
        /*0094*/ 	.word	index@(.nv.constant0.triton_poi_fused_add_div_2)
        /*0098*/ 	.short	0x0210
        /*009a*/ 	.short	0x002c


	//----- nvinfo : EIATTR_SW_WAR
	.align		4
.L_27:
        /*009c*/ 	.byte	0x04, 0x36
        /*009e*/ 	.short	(.L_29 - .L_28)
.L_28:
        /*00a0*/ 	.word	0x00000008
.L_29:


//--------------------- .nv.callgraph             --------------------------
	.section	.nv.callgraph,"",@"SHT_CUDA_CALLGRAPH"
	.align	4
	.sectionentsize	8
	.align		4
        /*0000*/ 	.word	0x00000000
	.align		4
        /*0004*/ 	.word	0xffffffff
	.align		4
        /*0008*/ 	.word	0x00000000
	.align		4
        /*000c*/ 	.word	0xfffffffe
	.align		4
        /*0010*/ 	.word	0x00000000
	.align		4
        /*0014*/ 	.word	0xfffffffd
	.align		4
        /*0018*/ 	.word	0x00000000
	.align		4
        /*001c*/ 	.word	0xfffffffc


//--------------------- .text.triton_poi_fused_add_div_2 --------------------------
	.section	.text.triton_poi_fused_add_div_2,"ax",@progbits
	.align	128
        .global         triton_poi_fused_add_div_2
        .type           triton_poi_fused_add_div_2,@function
        .size           triton_poi_fused_add_div_2,(.L_x_1 - triton_poi_fused_add_div_2)
        .other          triton_poi_fused_add_div_2,@"STO_CUDA_ENTRY STV_DEFAULT"
triton_poi_fused_add_div_2:
.text.triton_poi_fused_add_div_2:
[----:B------:R-:W0:Y:S01]  /*0000*/  LDC R1, c[0x0][0x28] ;  /* 0x00000a00ff017b82 */ /* 0x000e220000000800 */
[----:B------:R-:W1:Y:S07]  /*0010*/  S2R R16, SR_TID.X ;  /* 0x0000000000107919 */ /* 0x000e6e0000002100 */
[----:B------:R-:W2:Y:S01]  /*0020*/  LDC.64 R6, c[0x0][0x220] ;  /* 0x00008800ff067b82 */ /* 0x000ea20000000a00 */
[----:B------:R-:W-:Y:S01]  /*0030*/  MOV R19, RZ ;  /* 0x000000ff00137202 */ /* 0x000fe20000000f00 */
[----:B------:R-:W-:Y:S01]  /*0040*/  IMAD.MOV.U32 R17, RZ, RZ, RZ ;  /* 0x000000ffff117224 */ /* 0x000fe200078e00ff */
[----:B------:R-:W3:Y:S01]  /*0050*/  S2R R13, SR_CTAID.X ;  /* 0x00000000000d7919 */ /* 0x000ee20000002500 */
[----:B------:R-:W-:-:S04]  /*0060*/  ULDC.64 UR4, c[0x0][0x208] ;  /* 0x0000820000047ab9 */ /* 0x000fc80000000a00 */
[----:B------:R-:W4:Y:S08]  /*0070*/  LDC.64 R8, c[0x0][0x228] ;  /* 0x00008a00ff087b82 */ /* 0x000f300000000a00 */
[----:B------:R-:W5:Y:S08]  /*0080*/  LDC.64 R4, c[0x0][0x218] ;  /* 0x00008600ff047b82 */ /* 0x000f700000000a00 */
[----:B------:R-:W4:Y:S01]  /*0090*/  LDC.64 R2, c[0x0][0x210] ;  /* 0x00008400ff027b82 */ /* 0x000f220000000a00 */
[----:B-1----:R-:W-:-:S07]  /*00a0*/  LOP3.LUT R0, R16, 0xf, RZ, 0xc0, !PT ;  /* 0x0000000f10007812 */ /* 0x002fce00078ec0ff */
[----:B------:R-:W1:Y:S01]  /*00b0*/  LDC.64 R10, c[0x0][0x230] ;  /* 0x00008c00ff0a7b82 */ /* 0x000e620000000a00 */
[----:B---3--:R-:W-:Y:S02]  /*00c0*/  SHF.R.S32.HI R12, RZ, 0x1b, R13 ;  /* 0x0000001bff0c7819 */ /* 0x008fe4000001140d */
[----:B------:R-:W-:Y:S02]  /*00d0*/  LEA R13, R13, R0, 0x4 ;  /* 0x000000000d0d7211 */ /* 0x000fe400078e20ff */
[----:B------:R-:W-:Y:S01]  /*00e0*/  SGXT R0, R12, 0x1 ;  /* 0x000000010c00781a */ /* 0x000fe20000000200 */
[----:B------:R-:W-:Y:S01]  /*00f0*/  HFMA2.MMA R12, -RZ, RZ, 0, 0 ;  /* 0x00000000ff0c7435 */ /* 0x000fe200000001ff */
[C---:B------:R-:W-:Y:S01]  /*0100*/  ISETP.GE.AND P0, PT, R13.reuse, 0x10, PT ;  /* 0x000000100d00780c */ /* 0x040fe20003f06270 */
[----:B--2---:R-:W-:Y:S01]  /*0110*/  IMAD.WIDE R6, R13, 0x4, R6 ;  /* 0x000000040d067825 */ /* 0x004fe200078e0206 */
[----:B------:R-:W-:-:S04]  /*0120*/  LEA.HI R0, R0, R13, RZ, 0x2 ;  /* 0x0000000d00007211 */ /* 0x000fc800078f10ff */
[----:B------:R-:W-:Y:S01]  /*0130*/  SHF.R.S32.HI R15, RZ, 0x2, R0 ;  /* 0x00000002ff0f7819 */ /* 0x000fe20000011400 */
[----:B------:R-:W-:Y:S01]  /*0140*/  HFMA2.MMA R0, -RZ, RZ, 0, 0 ;  /* 0x00000000ff007435 */ /* 0x000fe200000001ff */
[----:B0---4-:R-:W-:-:S04]  /*0150*/  IMAD.WIDE R2, R13, 0x4, R2 ;  /* 0x000000040d027825 */ /* 0x011fc800078e0202 */
[C---:B------:R-:W-:Y:S01]  /*0160*/  IMAD.WIDE R8, R15.reuse, 0x4, R8 ;  /* 0x000000040f087825 */ /* 0x040fe200078e0208 */
[----:B------:R-:W2:Y:S03]  /*0170*/  @!P0 LDG.E R12, desc[UR4][R6.64] ;  /* 0x00000004060c8981 */ /* 0x000ea6000c1e1900 */
[----:B-----5:R-:W-:Y:S01]  /*0180*/  IMAD.WIDE R4, R15, 0x4, R4 ;  /* 0x000000040f047825 */ /* 0x020fe200078e0204 */
[----:B------:R-:W2:Y:S04]  /*0190*/  @!P0 LDG.E.EL R19, desc[UR4][R8.64] ;  /* 0x0000000408138981 */ /* 0x000ea8000c2e1900 */
[----:B------:R-:W3:Y:S01]  /*01a0*/  @!P0 LDG.E.EL R17, desc[UR4][R4.64] ;  /* 0x0000000404118981 */ /* 0x000ee2000c2e1900 */
[----:B------:R-:W-:-:S03]  /*01b0*/  IMAD.MOV.U32 R14, RZ, RZ, RZ ;  /* 0x000000ffff0e7224 */ /* 0x000fc600078e00ff */
[----:B------:R-:W3:Y:S01]  /*01c0*/  @!P0 LDG.E R0, desc[UR4][R2.64] ;  /* 0x0000000402008981 */ /* 0x000ee2000c1e1900 */
[----:B-1----:R-:W-:-:S05]  /*01d0*/  IMAD.WIDE R10, R15, 0x4, R10 ;  /* 0x000000040f0a7825 */ /* 0x002fca00078e020a */
[----:B------:R-:W4:Y:S01]  /*01e0*/  @!P0 LDG.E.EL R14, desc[UR4][R10.64] ;  /* 0x000000040a0e8981 */ /* 0x000f22000c2e1900 */
[----:B------:R-:W-:-:S04]  /*01f0*/  LOP3.LUT P0, RZ, R16, 0x10, RZ, 0xc0, !PT ;  /* 0x0000001010ff7812 */ /* 0x000fc8000780c0ff */
[----:B------:R-:W-:Y:S01]  /*0200*/  ISETP.LT.AND P0, PT, R13, 0x10, !P0 ;  /* 0x000000100d00780c */ /* 0x000fe20004701270 */
[----:B--2---:R-:W-:Y:S01]  /*0210*/  FADD R19, R19, R12 ;  /* 0x0000000c13137221 */ /* 0x004fe20000000000 */
[----:B---3--:R-:W-:-:S04]  /*0220*/  FADD R0, R17, R0 ;  /* 0x0000000011007221 */ /* 0x008fc80000000000 */
[----:B------:R-:W-:-:S04]  /*0230*/  FADD R19, R0, R19 ;  /* 0x0000001300137221 */ /* 0x000fc80000000000 */
[----:B----4-:R-:W-:-:S03]  /*0240*/  FFMA R19, R19, 0.5, R14 ;  /* 0x3f00000013137823 */ /* 0x010fc6000000000e */
[----:B------:R-:W-:Y:S05]  /*0250*/  @!P0 EXIT ;  /* 0x000000000000894d */ /* 0x000fea0003800000 */
[----:B------:R-:W-:Y:S01]  /*0260*/  STG.E desc[UR4][R2.64], R19 ;  /* 0x0000001302007986 */ /* 0x000fe2000c101904 */
[----:B------:R-:W-:Y:S05]  /*0270*/  EXIT ;  /* 0x000000000000794d */ /* 0x000fea0003800000 */
.L_x_0:
[----:B------:R-:W-:-:S00]  /*0280*/  BRA `(.L_x_0) ;  /* 0xfffffffc00fc7947 */ /* 0x000fc0000383ffff */
[----:B------:R-:W-:-:S00]  /*0290*/  NOP ;  /* 0x0000000000007918 */ /* 0x000fc00000000000 */
        /* <DEDUP_REMOVED lines=14> */
.L_x_1:


//--------------------- .nv.constant0.triton_poi_fused_add_div_2 --------------------------
	.section	.nv.constant0.triton_poi_fused_add_div_2,"a",@progbits
	.sectionflags	@""
	.align	4
.nv.constant0.triton_poi_fused_add_div_2:
	.zero		572
